	.headerflags	@"EF_CUDA_TEXMODE_UNIFIED EF_CUDA_64BIT_ADDRESS EF_CUDA_ACCELERATORS EF_CUDA_SM90 EF_CUDA_VIRTUAL_SM(EF_CUDA_SM90)"
	.elftype	@"ET_EXEC"


//--------------------- .nv.info                  --------------------------
	.section	.nv.info,"",@"SHT_CUDA_INFO"
	.align	4


	//----- nvinfo : EIATTR_REGCOUNT
	.align		4
        /*0000*/ 	.byte	0x04, 0x2f
        /*0002*/ 	.short	(.L_3 - .L_2)
	.align		4
.L_2:
        /*0004*/ 	.word	index@(triton_poi_fused__native_batch_norm_legit_no_training_add_convolution_gelu_0)
        /*0008*/ 	.word	0x0000001f


	//----- nvinfo : EIATTR_MIN_STACK_SIZE
	.align		4
.L_3:
        /*000c*/ 	.byte	0x04, 0x12
        /*000e*/ 	.short	(.L_5 - .L_4)
	.align		4
.L_4:
        /*0010*/ 	.word	index@(triton_poi_fused__native_batch_norm_legit_no_training_add_convolution_gelu_0)
        /*0014*/ 	.word	0x00000000


	//----- nvinfo : EIATTR_FRAME_SIZE
	.align		4
.L_5:
        /*0018*/ 	.byte	0x04, 0x11
        /*001a*/ 	.short	(.L_7 - .L_6)
	.align		4
.L_6:
        /*001c*/ 	.word	index@(triton_poi_fused__native_batch_norm_legit_no_training_add_convolution_gelu_0)
        /*0020*/ 	.word	0x00000000


	//----- nvinfo : EIATTR_MIN_STACK_SIZE
	.align		4
.L_7:
        /*0024*/ 	.byte	0x04, 0x12
        /*0026*/ 	.short	(.L_9 - .L_8)
	.align		4
.L_8:
        /*0028*/ 	.word	index@(triton_poi_fused__native_batch_norm_legit_no_training_add_convolution_gelu_0)
        /*002c*/ 	.word	0x00000000
.L_9:


//--------------------- .nv.info.triton_poi_fused__native_batch_norm_legit_no_training_add_convolution_gelu_0 --------------------------
	.section	.nv.info.triton_poi_fused__native_batch_norm_legit_no_training_add_convolution_gelu_0,"",@"SHT_CUDA_INFO"
	.sectionflags	@""
	.align	4


	//----- nvinfo : EIATTR_CUDA_API_VERSION
	.align		4
        /*0000*/ 	.byte	0x04, 0x37
        /*0002*/ 	.short	(.L_11 - .L_10)
.L_10:
        /*0004*/ 	.word	0x0000007c


	//----- nvinfo : EIATTR_KPARAM_INFO
	.align		4
.L_11:
        /*0008*/ 	.byte	0x04, 0x17
        /*000a*/ 	.short	(.L_13 - .L_12)
.L_12:
        /*000c*/ 	.word	0x00000000
        /*0010*/ 	.short	0x0008
        /*0012*/ 	.short	0x0040
        /*0014*/ 	.byte	0x00, 0xf0, 0x11, 0x00


	//----- nvinfo : EIATTR_KPARAM_INFO
	.align		4
.L_13:
        /*0018*/ 	.byte	0x04, 0x17
        /*001a*/ 	.short	(.L_15 - .L_14)
.L_14:
        /*001c*/ 	.word	0x00000000
        /*0020*/ 	.short	0x0007
        /*0022*/ 	.short	0x0038
        /*0024*/ 	.byte	0x00, 0xf4, 0x21, 0x00


	//----- nvinfo : EIATTR_KPARAM_INFO
	.align		4
.L_15:
        /*0028*/ 	.byte	0x04, 0x17
        /*002a*/ 	.short	(.L_17 - .L_16)
.L_16:
        /*002c*/ 	.word	0x00000000
        /*0030*/ 	.short	0x0006
        /*0032*/ 	.short	0x0030
        /*0034*/ 	.byte	0x00, 0xf4, 0x21, 0x00


	//----- nvinfo : EIATTR_KPARAM_INFO
	.align		4
.L_17:
        /*0038*/ 	.byte	0x04, 0x17
        /*003a*/ 	.short	(.L_19 - .L_18)
.L_18:
        /*003c*/ 	.word	0x00000000
        /*0040*/ 	.short	0x0005
        /*0042*/ 	.short	0x0028
        /*0044*/ 	.byte	0x00, 0xf4, 0x21, 0x00


	//----- nvinfo : EIATTR_KPARAM_INFO
	.align		4
.L_19:
        /*0048*/ 	.byte	0x04, 0x17
        /*004a*/ 	.short	(.L_21 - .L_20)
.L_20:
        /*004c*/ 	.word	0x00000000
        /*0050*/ 	.short	0x0004
        /*0052*/ 	.short	0x0020
        /*0054*/ 	.byte	0x00, 0xf4, 0x21, 0x00


	//----- nvinfo : EIATTR_KPARAM_INFO
	.align		4
.L_21:
        /*0058*/ 	.byte	0x04, 0x17
        /*005a*/ 	.short	(.L_23 - .L_22)
.L_22:
        /*005c*/ 	.word	0x00000000
        /*0060*/ 	.short	0x0003
        /*0062*/ 	.short	0x0018
        /*0064*/ 	.byte	0x00, 0xf4, 0x21, 0x00


	//----- nvinfo : EIATTR_KPARAM_INFO
	.align		4
.L_23:
        /*0068*/ 	.byte	0x04, 0x17
        /*006a*/ 	.short	(.L_25 - .L_24)
.L_24:
        /*006c*/ 	.word	0x00000000
        /*0070*/ 	.short	0x0002
        /*0072*/ 	.short	0x0010
        /*0074*/ 	.byte	0x00, 0xf4, 0x21, 0x00


	//----- nvinfo : EIATTR_KPARAM_INFO
	.align		4
.L_25:
        /*0078*/ 	.byte	0x04, 0x17
        /*007a*/ 	.short	(.L_27 - .L_26)
.L_26:
        /*007c*/ 	.word	0x00000000
        /*0080*/ 	.short	0x0001
        /*0082*/ 	.short	0x0008
        /*0084*/ 	.byte	0x00, 0xf4, 0x21, 0x00


	//----- nvinfo : EIATTR_KPARAM_INFO
	.align		4
.L_27:
        /*0088*/ 	.byte	0x04, 0x17
        /*008a*/ 	.short	(.L_29 - .L_28)
.L_28:
        /*008c*/ 	.word	0x00000000
        /*0090*/ 	.short	0x0000
        /*0092*/ 	.short	0x0000
        /*0094*/ 	.byte	0x00, 0xf4, 0x21, 0x00


	//----- nvinfo : EIATTR_SPARSE_MMA_MASK
	.align		4
.L_29:
        /*0098*/ 	.byte	0x03, 0x50
        /*009a*/ 	.short	0x0000


	//----- nvinfo : EIATTR_MAXREG_COUNT
	.align		4
        /*009c*/ 	.byte	0x03, 0x1b
        /*009e*/ 	.short	0x00ff


	//----- nvinfo : EIATTR_EXIT_INSTR_OFFSETS
	.align		4
        /*00a0*/ 	.byte	0x04, 0x1c
        /*00a2*/ 	.short	(.L_31 - .L_30)


	//   ....[0]....
.L_30:
        /*00a4*/ 	.word	0x00000960


	//   ....[1]....
        /*00a8*/ 	.word	0x00000980


	//----- nvinfo : EIATTR_REQNTID
	.align		4
.L_31:
        /*00ac*/ 	.byte	0x04, 0x10
        /*00ae*/ 	.short	(.L_33 - .L_32)
.L_32:
        /*00b0*/ 	.word	0x00000080
        /*00b4*/ 	.word	0x00000001
        /*00b8*/ 	.word	0x00000001


	//----- nvinfo : EIATTR_CBANK_PARAM_SIZE
	.align		4
.L_33:
        /*00bc*/ 	.byte	0x03, 0x19
        /*00be*/ 	.short	0x0044


	//----- nvinfo : EIATTR_PARAM_CBANK
	.align		4
        /*00c0*/ 	.byte	0x04, 0x0a
        /*00c2*/ 	.short	(.L_35 - .L_34)
	.align		4
.L_34:
        /*00c4*/ 	.word	index@(.nv.constant0.triton_poi_fused__native_batch_norm_legit_no_training_add_convolution_gelu_0)
        /*00c8*/ 	.short	0x0210
        /*00ca*/ 	.short	0x0044


	//----- nvinfo : EIATTR_SW_WAR
	.align		4
.L_35:
        /*00cc*/ 	.byte	0x04, 0x36
        /*00ce*/ 	.short	(.L_37 - .L_36)
.L_36:
        /*00d0*/ 	.word	0x00000008
.L_37:


//--------------------- .nv.callgraph             --------------------------
	.section	.nv.callgraph,"",@"SHT_CUDA_CALLGRAPH"
	.align	4
	.sectionentsize	8
	.align		4
        /*0000*/ 	.word	0x00000000
	.align		4
        /*0004*/ 	.word	0xffffffff
	.align		4
        /*0008*/ 	.word	0x00000000
	.align		4
        /*000c*/ 	.word	0xfffffffe
	.align		4
        /*0010*/ 	.word	0x00000000
	.align		4
        /*0014*/ 	.word	0xfffffffd
	.align		4
        /*0018*/ 	.word	0x00000000
	.align		4
        /*001c*/ 	.word	0xfffffffc


//--------------------- .nv.constant4             --------------------------
	.section	.nv.constant4,"a",@progbits
	.align	8
	.align		8
.nv.constant4:
        /*0000*/ 	.dword	_$_str
	.align		8
        /*0008*/ 	.dword	_$_str_$_2


//--------------------- .text.triton_poi_fused__native_batch_norm_legit_no_training_add_convolution_gelu_0 --------------------------
	.section	.text.triton_poi_fused__native_batch_norm_legit_no_training_add_convolution_gelu_0,"ax",@progbits
	.align	128
        .global         triton_poi_fused__native_batch_norm_legit_no_training_add_convolution_gelu_0
        .type           triton_poi_fused__native_batch_norm_legit_no_training_add_convolution_gelu_0,@function
        .size           triton_poi_fused__native_batch_norm_legit_no_training_add_convolution_gelu_0,(.L_x_1 - triton_poi_fused__native_batch_norm_legit_no_training_add_convolution_gelu_0)
        .other          triton_poi_fused__native_batch_norm_legit_no_training_add_convolution_gelu_0,@"STO_CUDA_ENTRY STV_DEFAULT"
triton_poi_fused__native_batch_norm_legit_no_training_add_convolution_gelu_0:
.text.triton_poi_fused__native_batch_norm_legit_no_training_add_convolution_gelu_0:
[----:B------:R-:W0:Y:S01]  /*0000*/  LDC R1, c[0x0][0x28] ;  /* 0x00000a00ff017b82 */ /* 0x000e220000000800 */
[----:B------:R-:W1:Y:S07]  /*0010*/  S2R R0, SR_TID.X ;  /* 0x0000000000007919 */ /* 0x000e6e0000002100 */
[----:B------:R-:W2:Y:S01]  /*0020*/  LDC.64 R4, c[0x0][0x210] ;  /* 0x00008400ff047b82 */ /* 0x000ea20000000a00 */
[----:B------:R-:W-:Y:S02]  /*0030*/  CS2R R18, SRZ ;  /* 0x0000000000127805 */ /* 0x000fe4000001ff00 */
[----:B------:R-:W-:Y:S01]  /*0040*/  CS2R R12, SRZ ;  /* 0x00000000000c7805 */ /* 0x000fe2000001ff00 */
[----:B------:R-:W3:Y:S01]  /*0050*/  S2R R15, SR_CTAID.X ;  /* 0x00000000000f7919 */ /* 0x000ee20000002500 */
[----:B------:R-:W-:-:S03]  /*0060*/  ULDC.64 UR4, c[0x0][0x208] ;  /* 0x0000820000047ab9 */ /* 0x000fc60000000a00 */
[----:B------:R-:W4:Y:S08]  /*0070*/  LDC.64 R6, c[0x0][0x218] ;  /* 0x00008600ff067b82 */ /* 0x000f300000000a00 */
[----:B------:R-:W5:Y:S08]  /*0080*/  LDC.64 R22, c[0x0][0x230] ;  /* 0x00008c00ff167b82 */ /* 0x000f700000000a00 */
[----:B------:R-:W4:Y:S08]  /*0090*/  LDC.64 R26, c[0x0][0x228] ;  /* 0x00008a00ff1a7b82 */ /* 0x000f300000000a00 */
[----:B------:R-:W5:Y:S01]  /*00a0*/  LDC.64 R20, c[0x0][0x238] ;  /* 0x00008e00ff147b82 */ /* 0x000f620000000a00 */
[----:B-1----:R-:W-:-:S07]  /*00b0*/  SHF.L.U32 R0, R0, 0x1, RZ ;  /* 0x0000000100007819 */ /* 0x002fce00000006ff */
[----:B------:R-:W1:Y:S01]  /*00c0*/  LDC.64 R8, c[0x0][0x240] ;  /* 0x00009000ff087b82 */ /* 0x000e620000000a00 */
[----:B---3--:R-:W-:Y:S02]  /*00d0*/  SHF.R.S32.HI R2, RZ, 0x17, R15 ;  /* 0x00000017ff027819 */ /* 0x008fe4000001140f */
[----:B------:R-:W-:Y:S02]  /*00e0*/  CS2R R16, SRZ ;  /* 0x0000000000107805 */ /* 0x000fe4000001ff00 */
[----:B------:R-:W-:Y:S02]  /*00f0*/  LOP3.LUT R0, R0, 0xfe, RZ, 0xc0, !PT ;  /* 0x000000fe00007812 */ /* 0x000fe400078ec0ff */
[----:B------:R-:W-:Y:S01]  /*0100*/  MOV R14, RZ ;  /* 0x000000ff000e7202 */ /* 0x000fe20000000f00 */
[----:B------:R-:W-:Y:S01]  /*0110*/  HFMA2.MMA R24, -RZ, RZ, 0, 0 ;  /* 0x00000000ff187435 */ /* 0x000fe200000001ff */
[----:B------:R-:W-:Y:S01]  /*0120*/  SGXT R2, R2, 0x1 ;  /* 0x000000010202781a */ /* 0x000fe20000000200 */
[----:B------:R-:W-:Y:S01]  /*0130*/  ULDC.64 UR6, c[0x0][0x248] ;  /* 0x0000920000067ab9 */ /* 0x000fe20000000a00 */
[----:B------:R-:W-:-:S04]  /*0140*/  LEA R15, R15, R0, 0x8 ;  /* 0x000000000f0f7211 */ /* 0x000fc800078e40ff */
[----:B------:R-:W-:Y:S01]  /*0150*/  LEA.HI R2, R2, R15, RZ, 0x4 ;  /* 0x0000000f02027211 */ /* 0x000fe200078f20ff */
[C---:B--2---:R-:W-:Y:S01]  /*0160*/  IMAD.WIDE R4, R15.reuse, 0x4, R4 ;  /* 0x000000040f047825 */ /* 0x044fe200078e0204 */
[----:B------:R-:W-:Y:S02]  /*0170*/  ISETP.GE.AND P0, PT, R15, 0x100, PT ;  /* 0x000001000f00780c */ /* 0x000fe40003f06270 */
[----:B------:R-:W-:-:S04]  /*0180*/  SHF.R.S32.HI R2, RZ, 0x4, R2 ;  /* 0x00000004ff027819 */ /* 0x000fc80000011402 */
[----:B------:R-:W-:-:S04]  /*0190*/  LEA.HI R0, R2, R2, RZ, 0x2 ;  /* 0x0000000202007211 */ /* 0x000fc800078f10ff */
[----:B------:R-:W-:-:S04]  /*01a0*/  LOP3.LUT R11, R0, 0xfffffffc, RZ, 0xc0, !PT ;  /* 0xfffffffc000b7812 */ /* 0x000fc800078ec0ff */
[----:B------:R-:W-:Y:S02]  /*01b0*/  IADD3 R11, R2, -R11, RZ ;  /* 0x8000000b020b7210 */ /* 0x000fe40007ffe0ff */
[----:B------:R-:W-:-:S03]  /*01c0*/  CS2R R2, SRZ ;  /* 0x0000000000027805 */ /* 0x000fc6000001ff00 */
[----:B----4-:R-:W-:-:S03]  /*01d0*/  IMAD.WIDE R6, R11, 0x4, R6 ;  /* 0x000000040b067825 */ /* 0x010fc600078e0206 */
[----:B------:R-:W2:Y:S04]  /*01e0*/  @!P0 LDG.E.64 R2, desc[UR4][R4.64] ;  /* 0x0000000404028981 */ /* 0x000ea8000c1e1b00 */
[----:B------:R-:W2:Y:S04]  /*01f0*/  @!P0 LDG.E.EL R18, desc[UR4][R6.64] ;  /* 0x0000000406128981 */ /* 0x000ea8000c2e1900 */
[----:B------:R3:W4:Y:S01]  /*0200*/  @!P0 LDG.E.EL R13, desc[UR4][R6.64] ;  /* 0x00000004060d8981 */ /* 0x000722000c2e1900 */
[----:B------:R-:W-:Y:S01]  /*0210*/  HFMA2.MMA R0, -RZ, RZ, 0, 0 ;  /* 0x00000000ff007435 */ /* 0x000fe200000001ff */
[----:B-----5:R-:W-:-:S05]  /*0220*/  IMAD.WIDE R22, R11, 0x4, R22 ;  /* 0x000000040b167825 */ /* 0x020fca00078e0216 */
[----:B------:R-:W5:Y:S01]  /*0230*/  @!P0 LDG.E.EL R12, desc[UR4][R22.64] ;  /* 0x00000004160c8981 */ /* 0x000f62000c2e1900 */
[----:B---3--:R-:W3:Y:S03]  /*0240*/  LDC.64 R6, c[0x0][0x220] ;  /* 0x00008800ff067b82 */ /* 0x008ee60000000a00 */
[----:B------:R1:W5:Y:S01]  /*0250*/  @!P0 LDG.E.EL R0, desc[UR4][R22.64] ;  /* 0x0000000416008981 */ /* 0x000362000c2e1900 */
[----:B0-----:R-:W-:-:S05]  /*0260*/  IMAD.WIDE R26, R11, 0x4, R26 ;  /* 0x000000040b1a7825 */ /* 0x001fca00078e021a */
[----:B------:R-:W5:Y:S04]  /*0270*/  @!P0 LDG.E.EL R14, desc[UR4][R26.64] ;  /* 0x000000041a0e8981 */ /* 0x000f68000c2e1900 */
[----:B------:R0:W5:Y:S01]  /*0280*/  @!P0 LDG.E.EL R16, desc[UR4][R26.64] ;  /* 0x000000041a108981 */ /* 0x000162000c2e1900 */
[----:B-1----:R-:W-:Y:S02]  /*0290*/  IMAD.MOV.U32 R22, RZ, RZ, RZ ;  /* 0x000000ffff167224 */ /* 0x002fe400078e00ff */
[----:B------:R-:W-:-:S04]  /*02a0*/  IMAD.WIDE R20, R11, 0x4, R20 ;  /* 0x000000040b147825 */ /* 0x000fc800078e0214 */
[----:B------:R-:W-:Y:S01]  /*02b0*/  IMAD.WIDE R8, R11, 0x4, R8 ;  /* 0x000000040b087825 */ /* 0x000fe200078e0208 */
[----:B------:R-:W-:Y:S01]  /*02c0*/  CS2R R10, SRZ ;  /* 0x00000000000a7805 */ /* 0x000fe2000001ff00 */
[----:B------:R-:W5:Y:S02]  /*02d0*/  @!P0 LDG.E.EL R17, desc[UR4][R20.64] ;  /* 0x0000000414118981 */ /* 0x000f64000c2e1900 */
[----:B---3--:R-:W-:Y:S02]  /*02e0*/  IMAD.WIDE R6, R15, 0x4, R6 ;  /* 0x000000040f067825 */ /* 0x008fe400078e0206 */
[----:B------:R-:W3:Y:S04]  /*02f0*/  @!P0 LDG.E.EL R19, desc[UR4][R20.64] ;  /* 0x0000000414138981 */ /* 0x000ee8000c2e1900 */
[----:B------:R-:W3:Y:S04]  /*0300*/  @!P0 LDG.E.EL R22, desc[UR4][R8.64] ;  /* 0x0000000408168981 */ /* 0x000ee8000c2e1900 */
[----:B------:R1:W3:Y:S04]  /*0310*/  @!P0 LDG.E.EL R24, desc[UR4][R8.64] ;  /* 0x0000000408188981 */ /* 0x0002e8000c2e1900 */
[----:B------:R1:W3:Y:S01]  /*0320*/  @!P0 LDG.E.64 R10, desc[UR4][R6.64] ;  /* 0x00000004060a8981 */ /* 0x0002e2000c1e1b00 */
[----:B------:R-:W-:Y:S01]  /*0330*/  MOV R23, 0x3789ca3c ;  /* 0x3789ca3c00177802 */ /* 0x000fe20000000f00 */
[----:B0-----:R-:W-:Y:S01]  /*0340*/  HFMA2.MMA R26, -RZ, RZ, 0.958984375, -6.1690807342529296875e-05 ;  /* 0x3bac840bff1a7435 */ /* 0x001fe200000001ff */
[----:B------:R-:W-:Y:S01]  /*0350*/  MOV R25, 0x3bac840b ;  /* 0x3bac840b00197802 */ /* 0x000fe20000000f00 */
[----:B-1----:R-:W-:-:S02]  /*0360*/  HFMA2.MMA R9, -RZ, RZ, -0.74462890625, 604.5 ;  /* 0xb9f560b9ff097435 */ /* 0x002fc400000001ff */
[----:B------:R-:W-:Y:S01]  /*0370*/  HFMA2.MMA R8, -RZ, RZ, -0.74462890625, 604.5 ;  /* 0xb9f560b9ff087435 */ /* 0x000fe200000001ff */
[----:B------:R-:W-:Y:S02]  /*0380*/  IMAD.MOV.U32 R6, RZ, RZ, 0x3789ca3c ;  /* 0x3789ca3cff067424 */ /* 0x000fe400078e00ff */
[----:B--2---:R-:W-:Y:S01]  /*0390*/  FADD R3, R18, R3 ;  /* 0x0000000312037221 */ /* 0x004fe20000000000 */
[----:B----4-:R-:W-:-:S03]  /*03a0*/  FADD R2, R13, R2 ;  /* 0x000000020d027221 */ /* 0x010fc60000000000 */
[----:B------:R-:W-:Y:S01]  /*03b0*/  FMUL R13, R3, 0.70710676908493041992 ;  /* 0x3f3504f3030d7820 */ /* 0x000fe20000400000 */
[----:B------:R-:W-:-:S03]  /*03c0*/  FMUL R18, R2, 0.70710676908493041992 ;  /* 0x3f3504f302127820 */ /* 0x000fc60000400000 */
[----:B------:R-:W-:Y:S01]  /*03d0*/  FADD.FTZ R20, |R13|, -RZ ;  /* 0x800000ff0d147221 */ /* 0x000fe20000010200 */
[----:B------:R0:W-:Y:S01]  /*03e0*/  @!P0 STG.E.64 desc[UR4][R4.64], R2 ;  /* 0x0000000204008986 */ /* 0x0001e2000c101b04 */
[----:B------:R-:W-:-:S03]  /*03f0*/  FADD.FTZ R21, |R18|, -RZ ;  /* 0x800000ff12157221 */ /* 0x000fc60000010200 */
[----:B------:R-:W-:Y:S01]  /*0400*/  FSETP.GE.AND P6, PT, R20, 1.0029599666595458984, PT ;  /* 0x3f8060fe1400780b */ /* 0x000fe20003fc6000 */
[----:B-----5:R-:W-:Y:S01]  /*0410*/  FADD R0, R0, 9.9999997473787516356e-06 ;  /* 0x3727c5ac00007421 */ /* 0x020fe20000000000 */
[----:B------:R-:W-:-:S05]  /*0420*/  FSETP.GE.AND P5, PT, R21, 1.0029599666595458984, PT ;  /* 0x3f8060fe1500780b */ /* 0x000fca0003fa6000 */
[----:B------:R-:W1:Y:S01]  /*0430*/  MUFU.SQRT R0, R0 ;  /* 0x0000000000007308 */ /* 0x000e620000002000 */
[----:B------:R-:W-:-:S05]  /*0440*/  LOP3.LUT R16, R16, 0x80000000, RZ, 0x3c, !PT ;  /* 0x8000000010107812 */ /* 0x000fca00078e3cff */
[----:B------:R-:W-:Y:S01]  /*0450*/  @!P6 MOV R23, 0x38b1e96a ;  /* 0x38b1e96a0017e802 */ /* 0x000fe20000000f00 */
[----:B------:R-:W-:Y:S01]  /*0460*/  @!P6 FMUL R20, R13, R13 ;  /* 0x0000000d0d14e220 */ /* 0x000fe20000400000 */
[----:B------:R-:W-:Y:S01]  /*0470*/  @!P6 MOV R9, 0xba574d20 ;  /* 0xba574d200009e802 */ /* 0x000fe20000000f00 */
[----:B------:R-:W-:Y:S01]  /*0480*/  @!P5 IMAD.MOV.U32 R8, RZ, RZ, -0x45a8b2e0 ;  /* 0xba574d20ff08d424 */ /* 0x000fe200078e00ff */
[----:B------:R-:W-:Y:S01]  /*0490*/  @!P5 MOV R6, 0x38b1e96a ;  /* 0x38b1e96a0006d802 */ /* 0x000fe20000000f00 */
[----:B------:R-:W-:Y:S01]  /*04a0*/  @!P5 FMUL R21, R18, R18 ;  /* 0x000000121215d220 */ /* 0x000fe20000400000 */
[----:B------:R-:W-:Y:S01]  /*04b0*/  @!P6 MOV R25, 0x3baad5ea ;  /* 0x3baad5ea0019e802 */ /* 0x000fe20000000f00 */
[----:B------:R-:W-:Y:S01]  /*04c0*/  FFMA.FTZ R28, R20, R23, R9 ;  /* 0x00000017141c7223 */ /* 0x000fe20000010009 */
[----:B------:R-:W-:Y:S01]  /*04d0*/  @!P5 MOV R26, 0x3baad5ea ;  /* 0x3baad5ea001ad802 */ /* 0x000fe20000000f00 */
[----:B------:R-:W-:Y:S01]  /*04e0*/  FFMA.FTZ R7, R21, R6, R8 ;  /* 0x0000000615077223 */ /* 0x000fe20000010008 */
[----:B------:R-:W-:Y:S01]  /*04f0*/  MOV R9, 0xbd0c8162 ;  /* 0xbd0c816200097802 */ /* 0x000fe20000000f00 */
[----:B------:R-:W-:Y:S01]  /*0500*/  IMAD.MOV.U32 R6, RZ, RZ, -0x42f37e9e ;  /* 0xbd0c8162ff067424 */ /* 0x000fe200078e00ff */
[----:B------:R-:W-:Y:S01]  /*0510*/  @!P6 MOV R9, 0xbcdc1be7 ;  /* 0xbcdc1be70009e802 */ /* 0x000fe20000000f00 */
[-C--:B------:R-:W-:Y:S01]  /*0520*/  FFMA.FTZ R28, R28, R20.reuse, R25 ;  /* 0x000000141c1c7223 */ /* 0x080fe20000010019 */
[----:B------:R-:W-:Y:S01]  /*0530*/  @!P5 MOV R6, 0xbcdc1be7 ;  /* 0xbcdc1be70006d802 */ /* 0x000fe20000000f00 */
[----:B------:R-:W-:Y:S01]  /*0540*/  HFMA2.MMA R8, -RZ, RZ, 1.52734375, -41152 ;  /* 0x3e1cf906ff087435 */ /* 0x000fe200000001ff */
[-C--:B------:R-:W-:Y:S01]  /*0550*/  FFMA.FTZ R7, R7, R21.reuse, R26 ;  /* 0x0000001507077223 */ /* 0x080fe2000001001a */
[----:B------:R-:W-:Y:S01]  /*0560*/  HFMA2.MMA R23, -RZ, RZ, 1.52734375, -41152 ;  /* 0x3e1cf906ff177435 */ /* 0x000fe200000001ff */
[----:B------:R-:W-:Y:S01]  /*0570*/  FFMA.FTZ R28, R28, R20, R9 ;  /* 0x000000141c1c7223 */ /* 0x000fe20000010009 */
[----:B-1----:R-:W-:Y:S01]  /*0580*/  FSETP.GT.AND P2, PT, R0, 8.50705917302346158658e+37, PT ;  /* 0x7e8000000000780b */ /* 0x002fe20003f44000 */
[----:B------:R-:W-:Y:S01]  /*0590*/  FFMA.FTZ R9, R7, R21, R6 ;  /* 0x0000001507097223 */ /* 0x000fe20000010006 */
[----:B------:R-:W-:Y:S01]  /*05a0*/  FADD R6, R12, 9.9999997473787516356e-06 ;  /* 0x3727c5ac0c067421 */ /* 0x000fe20000000000 */
[----:B------:R-:W-:Y:S01]  /*05b0*/  @!P5 MOV R8, 0x3de718af ;  /* 0x3de718af0008d802 */ /* 0x000fe20000000f00 */
[----:B------:R-:W-:Y:S01]  /*05c0*/  HFMA2.MMA R25, -RZ, RZ, 1.625, 0 ;  /* 0x3e800000ff197435 */ /* 0x000fe200000001ff */
[----:B------:R-:W-:-:S02]  /*05d0*/  @!P6 MOV R23, 0x3de718af ;  /* 0x3de718af0017e802 */ /* 0x000fc40000000f00 */
[----:B------:R-:W-:Y:S01]  /*05e0*/  MOV R7, 0x3f20d842 ;  /* 0x3f20d84200077802 */ /* 0x000fe20000000f00 */
[----:B------:R-:W-:Y:S01]  /*05f0*/  FFMA.FTZ R9, R9, R21, R8 ;  /* 0x0000001509097223 */ /* 0x000fe20000010008 */
[----:B------:R-:W1:Y:S01]  /*0600*/  MUFU.SQRT R6, R6 ;  /* 0x0000000600067308 */ /* 0x000e620000002000 */
[----:B------:R-:W-:Y:S01]  /*0610*/  HFMA2.MMA R8, -RZ, RZ, 1.853515625, -0.00091457366943359375 ;  /* 0x3f6a937eff087435 */ /* 0x000fe200000001ff */
[-C--:B------:R-:W-:Y:S01]  /*0620*/  FFMA.FTZ R28, R28, R20.reuse, R23 ;  /* 0x000000141c1c7223 */ /* 0x080fe20000010017 */
[----:B------:R-:W-:Y:S01]  /*0630*/  IMAD.MOV.U32 R23, RZ, RZ, 0x3f6a937e ;  /* 0x3f6a937eff177424 */ /* 0x000fe200078e00ff */
[----:B------:R-:W-:Y:S01]  /*0640*/  @!P6 MOV R23, 0xbec093ac ;  /* 0xbec093ac0017e802 */ /* 0x000fe20000000f00 */
[----:B------:R-:W-:Y:S01]  /*0650*/  @!P6 IMAD.MOV.U32 R7, RZ, RZ, 0x3e0375d3 ;  /* 0x3e0375d3ff07e424 */ /* 0x000fe200078e00ff */
[----:B------:R-:W-:Y:S02]  /*0660*/  MOV R12, 0x3f20d842 ;  /* 0x3f20d842000c7802 */ /* 0x000fe40000000f00 */
[----:B------:R-:W-:Y:S01]  /*0670*/  @!P5 MOV R8, 0xbec093ac ;  /* 0xbec093ac0008d802 */ /* 0x000fe20000000f00 */
[----:B------:R-:W-:Y:S01]  /*0680*/  FFMA.FTZ R28, R28, R20, R23 ;  /* 0x000000141c1c7223 */ /* 0x000fe20000010017 */
[----:B------:R-:W-:-:S02]  /*0690*/  @!P5 MOV R12, 0x3e0375d3 ;  /* 0x3e0375d3000cd802 */ /* 0x000fc40000000f00 */
[----:B------:R-:W-:Y:S01]  /*06a0*/  FSETP.GEU.AND P4, PT, R0, 1.175494350822287508e-38, PT ;  /* 0x008000000000780b */ /* 0x000fe20003f8e000 */
[----:B------:R-:W-:Y:S01]  /*06b0*/  FFMA.FTZ R9, R9, R21, R8 ;  /* 0x0000001509097223 */ /* 0x000fe20000010008 */
[----:B------:R-:W-:Y:S01]  /*06c0*/  FFMA.FTZ R7, R28, R20, R7 ;  /* 0x000000141c077223 */ /* 0x000fe20000010007 */
[----:B------:R-:W-:Y:S01]  /*06d0*/  FSEL R8, -R21, R18, P5 ;  /* 0x0000001215087208 */ /* 0x000fe20002800100 */
[----:B------:R-:W-:Y:S01]  /*06e0*/  @P2 FMUL R0, R0, 0.25 ;  /* 0x3e80000000002820 */ /* 0x000fe20000400000 */
[----:B------:R-:W-:Y:S01]  /*06f0*/  FSEL R20, -R20, R13, P6 ;  /* 0x0000000d14147208 */ /* 0x000fe20003000100 */
[----:B------:R-:W-:Y:S01]  /*0700*/  FFMA.FTZ R9, R9, R21, R12 ;  /* 0x0000001509097223 */ /* 0x000fe2000001000c */
[C---:B-1----:R-:W-:Y:S02]  /*0710*/  FSETP.GT.AND P1, PT, R6.reuse, 8.50705917302346158658e+37, PT ;  /* 0x7e8000000600780b */ /* 0x042fe40003f24000 */
[----:B------:R-:W-:Y:S01]  /*0720*/  FSETP.GEU.AND P3, PT, R6, 1.175494350822287508e-38, PT ;  /* 0x008000000600780b */ /* 0x000fe20003f6e000 */
[----:B------:R-:W-:Y:S01]  /*0730*/  FFMA.FTZ R8, R9, R8, R8 ;  /* 0x0000000809087223 */ /* 0x000fe20000010008 */
[----:B------:R-:W-:Y:S01]  /*0740*/  FFMA.FTZ R7, R7, R20, R20 ;  /* 0x0000001407077223 */ /* 0x000fe20000010014 */
[C---:B------:R-:W-:Y:S01]  /*0750*/  FSEL R23, R25.reuse, 1, P1 ;  /* 0x3f80000019177808 */ /* 0x040fe20000800000 */
[----:B------:R-:W-:Y:S01]  /*0760*/  @!P4 FMUL R0, R0, 16777216 ;  /* 0x4b8000000000c820 */ /* 0x000fe20000400000 */
[----:B------:R-:W1:Y:S01]  /*0770*/  @P5 MUFU.EX2 R9, R8 ;  /* 0x0000000800095308 */ /* 0x000e620000000800 */
[----:B------:R-:W-:-:S02]  /*0780*/  FSEL R25, R25, 1, P2 ;  /* 0x3f80000019197808 */ /* 0x000fc40001000000 */
[----:B------:R-:W-:-:S03]  /*0790*/  LOP3.LUT R21, R14, 0x80000000, RZ, 0x3c, !PT ;  /* 0x800000000e157812 */ /* 0x000fc600078e3cff */
[----:B------:R-:W-:Y:S01]  /*07a0*/  @P1 FMUL R6, R6, 0.25 ;  /* 0x3e80000006061820 */ /* 0x000fe20000400000 */
[----:B------:R-:W-:Y:S01]  /*07b0*/  @!P4 FMUL R25, R25, 16777216 ;  /* 0x4b8000001919c820 */ /* 0x000fe20000400000 */
[----:B------:R-:W2:Y:S01]  /*07c0*/  @P6 MUFU.EX2 R12, R7 ;  /* 0x00000007000c6308 */ /* 0x000ea20000000800 */
[----:B------:R-:W-:Y:S01]  /*07d0*/  @!P3 FMUL R23, R23, 16777216 ;  /* 0x4b8000001717b820 */ /* 0x000fe20000400000 */
[----:B------:R-:W-:Y:S01]  /*07e0*/  @!P3 FMUL R6, R6, 16777216 ;  /* 0x4b8000000606b820 */ /* 0x000fe20000400000 */
[----:B-1----:R-:W-:-:S05]  /*07f0*/  @P5 FADD R9, -R9, 1 ;  /* 0x3f80000009095421 */ /* 0x002fca0000000100 */
[----:B------:R-:W1:Y:S01]  /*0800*/  MUFU.RCP R6, R6 ;  /* 0x0000000600067308 */ /* 0x000e620000001000 */
[----:B------:R-:W-:Y:S01]  /*0810*/  @P5 LOP3.LUT R8, R9, 0x80000000, R18, 0xf8, !PT ;  /* 0x8000000009085812 */ /* 0x000fe200078ef812 */
[----:B------:R-:W-:Y:S01]  /*0820*/  FMUL R9, R3, 0.5 ;  /* 0x3f00000003097820 */ /* 0x000fe20000400000 */
[----:B--2---:R-:W-:-:S05]  /*0830*/  @P6 FADD R12, -R12, 1 ;  /* 0x3f8000000c0c6421 */ /* 0x004fca0000000100 */
[----:B------:R-:W2:Y:S01]  /*0840*/  MUFU.RCP R0, R0 ;  /* 0x0000000000007308 */ /* 0x000ea20000001000 */
[----:B------:R-:W-:Y:S01]  /*0850*/  @P6 LOP3.LUT R7, R12, 0x80000000, R13, 0xf8, !PT ;  /* 0x800000000c076812 */ /* 0x000fe200078ef80d */
[----:B------:R-:W-:Y:S01]  /*0860*/  FADD R13, R8, 1 ;  /* 0x3f800000080d7421 */ /* 0x000fe20000000000 */
[----:B------:R-:W-:Y:S01]  /*0870*/  FMUL R12, R2, 0.5 ;  /* 0x3f000000020c7820 */ /* 0x000fe20000400000 */
[----:B-1----:R-:W-:Y:S01]  /*0880*/  FMUL R23, R6, R23 ;  /* 0x0000001706177220 */ /* 0x002fe20000400000 */
[----:B------:R-:W-:Y:S01]  /*0890*/  LEA R6, P1, R15, UR6, 0x2 ;  /* 0x000000060f067c11 */ /* 0x000fe2000f8210ff */
[----:B------:R-:W-:Y:S01]  /*08a0*/  FADD R8, R7, 1 ;  /* 0x3f80000007087421 */ /* 0x000fe20000000000 */
[----:B------:R-:W-:-:S03]  /*08b0*/  FFMA R12, R12, R13, R21 ;  /* 0x0000000d0c0c7223 */ /* 0x000fc60000000015 */
[----:B------:R-:W-:Y:S01]  /*08c0*/  FFMA R8, R9, R8, R16 ;  /* 0x0000000809087223 */ /* 0x000fe20000000010 */
[----:B------:R-:W-:Y:S01]  /*08d0*/  FMUL R23, R12, R23 ;  /* 0x000000170c177220 */ /* 0x000fe20000400000 */
[----:B--2---:R-:W-:Y:S01]  /*08e0*/  FMUL R25, R0, R25 ;  /* 0x0000001900197220 */ /* 0x004fe20000400000 */
[----:B------:R-:W-:Y:S02]  /*08f0*/  SHF.R.S32.HI R0, RZ, 0x1f, R15 ;  /* 0x0000001fff007819 */ /* 0x000fe4000001140f */
[----:B---3--:R-:W-:Y:S01]  /*0900*/  FFMA R17, R23, R17, R22 ;  /* 0x0000001117117223 */ /* 0x008fe20000000016 */
[----:B------:R-:W-:Y:S01]  /*0910*/  FMUL R25, R8, R25 ;  /* 0x0000001908197220 */ /* 0x000fe20000400000 */
[----:B------:R-:W-:Y:S02]  /*0920*/  LEA.HI.X R7, R15, UR7, R0, 0x2, P1 ;  /* 0x000000070f077c11 */ /* 0x000fe400088f1400 */
[----:B------:R-:W-:Y:S01]  /*0930*/  FADD R10, R17, R10 ;  /* 0x0000000a110a7221 */ /* 0x000fe20000000000 */
[----:B------:R-:W-:-:S04]  /*0940*/  FFMA R24, R25, R19, R24 ;  /* 0x0000001319187223 */ /* 0x000fc80000000018 */
[----:B------:R-:W-:Y:S01]  /*0950*/  FADD R11, R24, R11 ;  /* 0x0000000b180b7221 */ /* 0x000fe20000000000 */
[----:B0-----:R-:W-:Y:S06]  /*0960*/  @P0 EXIT ;  /* 0x000000000000094d */ /* 0x001fec0003800000 */
[----:B------:R-:W-:Y:S01]  /*0970*/  STG.E.64 desc[UR4][R6.64], R10 ;  /* 0x0000000a06007986 */ /* 0x000fe2000c101b04 */
[----:B------:R-:W-:Y:S05]  /*0980*/  EXIT ;  /* 0x000000000000794d */ /* 0x000fea0003800000 */
.L_x_0:
[----:B------:R-:W-:-:S00]  /*0990*/  BRA `(.L_x_0) ;  /* 0xfffffffc00fc7947 */ /* 0x000fc0000383ffff */
[----:B------:R-:W-:-:S00]  /*09a0*/  NOP ;  /* 0x0000000000007918 */ /* 0x000fc00000000000 */
        /* <DEDUP_REMOVED lines=13> */
.L_x_1:


//--------------------- .nv.global.init           --------------------------
	.section	.nv.global.init,"aw",@progbits
.nv.global.init:
	.type		_$_str,@object
	.size		_$_str,(_$_str_$_2 - _$_str)
_$_str:
        /*0000*/ 	.byte	0x5f, 0x5f, 0x43, 0x55, 0x44, 0x41, 0x5f, 0x46, 0x54, 0x5a, 0x00
	.type		_$_str_$_2,@object
	.size		_$_str_$_2,(.L_1 - _$_str_$_2)
_$_str_$_2:
        /*000b*/ 	.byte	0x5f, 0x5f, 0x43, 0x55, 0x44, 0x41, 0x5f, 0x50, 0x52, 0x45, 0x43, 0x5f, 0x53, 0x51, 0x52, 0x54
        /*001b*/ 	.byte	0x00
.L_1:


//--------------------- .nv.constant0.triton_poi_fused__native_batch_norm_legit_no_training_add_convolution_gelu_0 --------------------------
	.section	.nv.constant0.triton_poi_fused__native_batch_norm_legit_no_training_add_convolution_gelu_0,"a",@progbits
	.sectionflags	@""
	.align	4
.nv.constant0.triton_poi_fused__native_batch_norm_legit_no_training_add_convolution_gelu_0:
	.zero		596
